//
// Generated by NVIDIA NVVM Compiler
//
// Compiler Build ID: CL-36424714
// Cuda compilation tools, release 13.0, V13.0.88
// Based on NVVM 20.0.0
//

.version 9.0
.target sm_100
.address_size 64

	// .globl	_Z14printBlockInfov
.extern .func  (.param .b32 func_retval0) vprintf
(
	.param .b64 vprintf_param_0,
	.param .b64 vprintf_param_1
)
;
.global .align 1 .b8 $str[30] = {68, 105, 97, 103, 111, 110, 97, 108, 32, 98, 108, 111, 99, 107, 33, 32, 40, 120, 61, 37, 100, 44, 32, 121, 61, 37, 100, 41, 10};
.global .align 1 .b8 $str$1[20] = {66, 108, 111, 99, 107, 32, 40, 120, 61, 37, 100, 44, 32, 121, 61, 37, 100, 41, 10};

.visible .entry _Z14printBlockInfov()
{
	.local .align 8 .b8 	__local_depot0[8];
	.reg .b64 	%SP;
	.reg .b64 	%SPL;
	.reg .pred 	%p<2>;
	.reg .b32 	%r<7>;
	.reg .b64 	%rd<9>;

	mov.u64 	%SPL, __local_depot0;
	cvta.local.u64 	%SP, %SPL;
	add.u64 	%rd2, %SP, 0;
	add.u64 	%rd1, %SPL, 0;
	mov.u32 	%r1, %ctaid.x;
	mov.u32 	%r2, %ctaid.y;
	setp.ne.s32 	%p1, %r1, %r2;
	@%p1 bra 	$L__BB0_2;
	st.local.v2.u32 	[%rd1], {%r1, %r1};
	mov.u64 	%rd6, $str;
	cvta.global.u64 	%rd7, %rd6;
	{ // callseq 1, 0
	.param .b64 param0;
	st.param.b64 	[param0], %rd7;
	.param .b64 param1;
	st.param.b64 	[param1], %rd2;
	.param .b32 retval0;
	call.uni (retval0), 
	vprintf, 
	(
	param0, 
	param1
	);
	ld.param.b32 	%r5, [retval0];
	} // callseq 1
	bra.uni 	$L__BB0_3;
$L__BB0_2:
	st.local.v2.u32 	[%rd1], {%r1, %r2};
	mov.u64 	%rd3, $str$1;
	cvta.global.u64 	%rd4, %rd3;
	{ // callseq 0, 0
	.param .b64 param0;
	st.param.b64 	[param0], %rd4;
	.param .b64 param1;
	st.param.b64 	[param1], %rd2;
	.param .b32 retval0;
	call.uni (retval0), 
	vprintf, 
	(
	param0, 
	param1
	);
	ld.param.b32 	%r3, [retval0];
	} // callseq 0
$L__BB0_3:
	ret;

}


// ===== COMPILED SASS (sm_100) =====

	.target	sm_100

	.elftype	@"ET_EXEC"


//--------------------- .note.nv.tkinfo           --------------------------
	.section	.note.nv.tkinfo,"",@"SHT_NOTE"
	.sectionflags	@"SHF_NOTE_NV_TKINFO"
	.tkinfo
        /*0018*/ 	.word	0x00000002
        /*0030*/ 	.string	""
        /*0030*/ 	.string	"ptxas"
        /*0030*/ 	.string	"Cuda compilation tools, release 13.0, V13.0.88"
        /*0030*/ 	.string	"Build cuda_13.0.r13.0/compiler.36424714_0"
        /*0030*/ 	.string	"-arch sm_100 -m 64 "



//--------------------- .note.nv.cuinfo           --------------------------
	.section	.note.nv.cuinfo,"",@"SHT_NOTE"
	.sectionflags	@"SHF_NOTE_NV_CUINFO"
        /*0018*/ 	.short	0x0002
        /*001a*/ 	.short	0x0064
        /*001c*/ 	.short	0x0082
	.zero		2


//--------------------- .nv.info                  --------------------------
	.section	.nv.info,"",@"SHT_CUDA_INFO"
	.align	4


	//----- nvinfo : EIATTR_REGCOUNT
	.align		4
        /*0000*/ 	.byte	0x04, 0x2f
        /*0002*/ 	.short	(.L_3 - .L_2)
	.align		4
.L_2:
        /*0004*/ 	.word	index@(_Z14printBlockInfov)
        /*0008*/ 	.word	0x00000018


	//----- nvinfo : EIATTR_FRAME_SIZE
	.align		4
.L_3:
        /*000c*/ 	.byte	0x04, 0x11
        /*000e*/ 	.short	(.L_5 - .L_4)
	.align		4
.L_4:
        /*0010*/ 	.word	index@(_Z14printBlockInfov)
        /*0014*/ 	.word	0x00000008


	//----- nvinfo : EIATTR_MIN_STACK_SIZE
	.align		4
.L_5:
        /*0018*/ 	.byte	0x04, 0x12
        /*001a*/ 	.short	(.L_7 - .L_6)
	.align		4
.L_6:
        /*001c*/ 	.word	index@(_Z14printBlockInfov)
        /*0020*/ 	.word	0x00000008
.L_7:


//--------------------- .nv.compat                --------------------------
	.section	.nv.compat,"",@"SHT_CUDA_COMPAT_INFO"
	.align	4
        /*0000*/ 	.byte	0x02, 0x09, 0x00, 0x00, 0x02, 0x02, 0x01, 0x00, 0x02, 0x05, 0x05, 0x00, 0x03, 0x07, 0x01, 0x01
        /*0010*/ 	.byte	0x02, 0x03, 0x00, 0x00, 0x02, 0x06, 0x01, 0x00, 0x04, 0x0b, 0x08, 0x00, 0x09, 0x00, 0x00, 0x00
        /*0020*/ 	.byte	0x00, 0x00, 0x00, 0x00


//--------------------- .nv.info._Z14printBlockInfov --------------------------
	.section	.nv.info._Z14printBlockInfov,"",@"SHT_CUDA_INFO"
	.sectionflags	@""
	.align	4


	//----- nvinfo : EIATTR_CUDA_API_VERSION
	.align		4
        /*0000*/ 	.byte	0x04, 0x37
        /*0002*/ 	.short	(.L_9 - .L_8)
.L_8:
        /*0004*/ 	.word	0x00000082


	//----- nvinfo : EIATTR_SPARSE_MMA_MASK
	.align		4
.L_9:
        /*0008*/ 	.byte	0x03, 0x50
        /*000a*/ 	.short	0x0000


	//----- nvinfo : EIATTR_MAXREG_COUNT
	.align		4
        /*000c*/ 	.byte	0x03, 0x1b
        /*000e*/ 	.short	0x00ff


	//----- nvinfo : EIATTR_EXTERNS
	.align		4
        /*0010*/ 	.byte	0x04, 0x0f
        /*0012*/ 	.short	(.L_11 - .L_10)


	//   ....[0]....
	.align		4
.L_10:
        /*0014*/ 	.word	index@(vprintf)


	//----- nvinfo : EIATTR_MERCURY_ISA_VERSION
	.align		4
.L_11:
        /*0018*/ 	.byte	0x03, 0x5f
        /*001a*/ 	.short	0x0101


	//----- nvinfo : EIATTR_VRC_CTA_INIT_COUNT
	.align		4
        /*001c*/ 	.byte	0x02, 0x4a
	.zero		1
	.zero		1


	//----- nvinfo : EIATTR_SYSCALL_OFFSETS
	.align		4
        /*0020*/ 	.byte	0x04, 0x46
        /*0022*/ 	.short	(.L_13 - .L_12)


	//   ....[0]....
.L_12:
        /*0024*/ 	.word	0x00000120


	//   ....[1]....
        /*0028*/ 	.word	0x000001b0


	//----- nvinfo : EIATTR_EXIT_INSTR_OFFSETS
	.align		4
.L_13:
        /*002c*/ 	.byte	0x04, 0x1c
        /*002e*/ 	.short	(.L_15 - .L_14)


	//   ....[0]....
.L_14:
        /*0030*/ 	.word	0x00000130


	//   ....[1]....
        /*0034*/ 	.word	0x000001c0


	//----- nvinfo : EIATTR_SW_WAR
	.align		4
.L_15:
        /*0038*/ 	.byte	0x04, 0x36
        /*003a*/ 	.short	(.L_17 - .L_16)
.L_16:
        /*003c*/ 	.word	0x00000008
.L_17:


//--------------------- .nv.callgraph             --------------------------
	.section	.nv.callgraph,"",@"SHT_CUDA_CALLGRAPH"
	.align	4
	.sectionentsize	8
	.align		4
        /*0000*/ 	.word	0x00000000
	.align		4
        /*0004*/ 	.word	0xffffffff
	.align		4
        /*0008*/ 	.word	index@(_Z14printBlockInfov)
	.align		4
        /*000c*/ 	.word	index@(vprintf)
	.align		4
        /*0010*/ 	.word	0x00000000
	.align		4
        /*0014*/ 	.word	0xfffffffe
	.align		4
        /*0018*/ 	.word	0x00000000
	.align		4
        /*001c*/ 	.word	0xfffffffd
	.align		4
        /*0020*/ 	.word	0x00000000
	.align		4
        /*0024*/ 	.word	0xfffffffc


//--------------------- .nv.constant4             --------------------------
	.section	.nv.constant4,"a",@progbits
	.align	8
	.align		8
.nv.constant4:
        /*0000*/ 	.dword	vprintf
	.align		8
        /*0008*/ 	.dword	$str
	.align		8
        /*0010*/ 	.dword	$str$1


//--------------------- .text._Z14printBlockInfov --------------------------
	.section	.text._Z14printBlockInfov,"ax",@progbits
	.align	128
        .global         _Z14printBlockInfov
        .type           _Z14printBlockInfov,@function
        .size           _Z14printBlockInfov,(.L_x_4 - _Z14printBlockInfov)
        .other          _Z14printBlockInfov,@"STO_CUDA_ENTRY STV_DEFAULT"
_Z14printBlockInfov:
.text._Z14printBlockInfov:
[----:B------:R-:W0:Y:S01]  /*0000*/  LDC R1, c[0x0][0x37c] ;  /* 0x0000df00ff017b82 */ /* 0x000e220000000800 */
[----:B------:R-:W1:Y:S01]  /*0010*/  S2R R8, SR_CTAID.X ;  /* 0x0000000000087919 */ /* 0x000e620000002500 */
[----:B------:R-:W2:Y:S01]  /*0020*/  LDCU UR4, c[0x0][0x2f8] ;  /* 0x00005f00ff0477ac */ /* 0x000ea20008000800 */
[----:B0-----:R-:W-:Y:S01]  /*0030*/  VIADD R1, R1, 0xfffffff8 ;  /* 0xfffffff801017836 */ /* 0x001fe20000000000 */
[----:B------:R-:W1:Y:S01]  /*0040*/  S2R R9, SR_CTAID.Y ;  /* 0x0000000000097919 */ /* 0x000e620000002600 */
[----:B------:R-:W0:Y:S03]  /*0050*/  LDCU UR5, c[0x0][0x2fc] ;  /* 0x00005f80ff0577ac */ /* 0x000e260008000800 */
[----:B--2---:R-:W-:-:S05]  /*0060*/  IADD3 R6, P1, PT, R1, UR4, RZ ;  /* 0x0000000401067c10 */ /* 0x004fca000ff3e0ff */
[----:B0-----:R-:W-:Y:S01]  /*0070*/  IMAD.X R7, RZ, RZ, UR5, P1 ;  /* 0x00000005ff077e24 */ /* 0x001fe200088e06ff */
[----:B-1----:R-:W-:-:S13]  /*0080*/  ISETP.NE.AND P0, PT, R8, R9, PT ;  /* 0x000000090800720c */ /* 0x002fda0003f05270 */
[----:B------:R-:W-:Y:S05]  /*0090*/  @P0 BRA `(.L_x_0) ;  /* 0x0000000000280947 */ /* 0x000fea0003800000 */
[----:B------:R-:W-:Y:S01]  /*00a0*/  IMAD.MOV.U32 R9, RZ, RZ, R8 ;  /* 0x000000ffff097224 */ /* 0x000fe200078e0008 */
[----:B------:R-:W-:Y:S01]  /*00b0*/  MOV R0, 0x0 ;  /* 0x0000000000007802 */ /* 0x000fe20000000f00 */
[----:B------:R-:W0:Y:S03]  /*00c0*/  LDCU.64 UR4, c[0x4][0x8] ;  /* 0x01000100ff0477ac */ /* 0x000e260008000a00 */
[----:B------:R1:W-:Y:S01]  /*00d0*/  STL.64 [R1], R8 ;  /* 0x0000000801007387 */ /* 0x0003e20000100a00 */
[----:B------:R1:W2:Y:S01]  /*00e0*/  LDC.64 R2, c[0x4][R0] ;  /* 0x0100000000027b82 */ /* 0x0002a20000000a00 */
[----:B0-----:R-:W-:Y:S01]  /*00f0*/  MOV R4, UR4 ;  /* 0x0000000400047c02 */ /* 0x001fe20008000f00 */
[----:B-1----:R-:W-:-:S07]  /*0100*/  IMAD.U32 R5, RZ, RZ, UR5 ;  /* 0x00000005ff057e24 */ /* 0x002fce000f8e00ff */
[----:B------:R-:W-:-:S07]  /*0110*/  LEPC R20, `(.L_x_1) ;  /* 0x000000001014794e */ /* 0x000fce0000000000 */
[----:B--2---:R-:W-:Y:S05]  /*0120*/  CALL.ABS.NOINC R2 ;  /* 0x0000000002007343 */ /* 0x004fea0003c00000 */
.L_x_1:
[----:B------:R-:W-:Y:S05]  /*0130*/  EXIT ;  /* 0x000000000000794d */ /* 0x000fea0003800000 */
.L_x_0:
[----:B------:R-:W-:Y:S01]  /*0140*/  MOV R0, 0x0 ;  /* 0x0000000000007802 */ /* 0x000fe20000000f00 */
[----:B------:R0:W-:Y:S01]  /*0150*/  STL.64 [R1], R8 ;  /* 0x0000000801007387 */ /* 0x0001e20000100a00 */
[----:B------:R-:W1:Y:S02]  /*0160*/  LDCU.64 UR4, c[0x4][0x10] ;  /* 0x01000200ff0477ac */ /* 0x000e640008000a00 */
[----:B------:R0:W2:Y:S01]  /*0170*/  LDC.64 R2, c[0x4][R0] ;  /* 0x0100000000027b82 */ /* 0x0000a20000000a00 */
[----:B-1----:R-:W-:Y:S01]  /*0180*/  IMAD.U32 R4, RZ, RZ, UR4 ;  /* 0x00000004ff047e24 */ /* 0x002fe2000f8e00ff */
[----:B0-----:R-:W-:-:S07]  /*0190*/  MOV R5, UR5 ;  /* 0x0000000500057c02 */ /* 0x001fce0008000f00 */
[----:B------:R-:W-:-:S07]  /*01a0*/  LEPC R20, `(.L_x_2) ;  /* 0x000000001014794e */ /* 0x000fce0000000000 */
[----:B--2---:R-:W-:Y:S05]  /*01b0*/  CALL.ABS.NOINC R2 ;  /* 0x0000000002007343 */ /* 0x004fea0003c00000 */
.L_x_2:
[----:B------:R-:W-:Y:S05]  /*01c0*/  EXIT ;  /* 0x000000000000794d */ /* 0x000fea0003800000 */
.L_x_3:
[----:B------:R-:W-:-:S00]  /*01d0*/  BRA `(.L_x_3) ;  /* 0xfffffffc00fc7947 */ /* 0x000fc0000383ffff */
[----:B------:R-:W-:-:S00]  /*01e0*/  NOP ;  /* 0x0000000000007918 */ /* 0x000fc00000000000 */
        /* <DEDUP_REMOVED lines=9> */
.L_x_4:


//--------------------- .nv.global.init           --------------------------
	.section	.nv.global.init,"aw",@progbits
.nv.global.init:
	.type		$str$1,@object
	.size		$str$1,($str - $str$1)
$str$1:
        /*0000*/ 	.byte	0x42, 0x6c, 0x6f, 0x63, 0x6b, 0x20, 0x28, 0x78, 0x3d, 0x25, 0x64, 0x2c, 0x20, 0x79, 0x3d, 0x25
        /*0010*/ 	.byte	0x64, 0x29, 0x0a, 0x00
	.type		$str,@object
	.size		$str,(.L_0 - $str)
$str:
        /*0014*/ 	.byte	0x44, 0x69, 0x61, 0x67, 0x6f, 0x6e, 0x61, 0x6c, 0x20, 0x62, 0x6c, 0x6f, 0x63, 0x6b, 0x21, 0x20
        /*0024*/ 	.byte	0x28, 0x78, 0x3d, 0x25, 0x64, 0x2c, 0x20, 0x79, 0x3d, 0x25, 0x64, 0x29, 0x0a, 0x00
.L_0:


//--------------------- .nv.shared.reserved.0     --------------------------
	.section	.nv.shared.reserved.0,"aw",@nobits
	.weak		__nv_reservedSMEM_offset_0_alias
	.size		__nv_reservedSMEM_offset_0_alias, 0, 64
	.other		__nv_reservedSMEM_offset_0_alias,@"STO_CUDA_RESERVED_SHARED STV_DEFAULT"
__nv_reservedSMEM_offset_0_alias:
	.zero		0
	.zero		64


//--------------------- .nv.constant0._Z14printBlockInfov --------------------------
	.section	.nv.constant0._Z14printBlockInfov,"a",@progbits
	.sectionflags	@""
	.align	4
.nv.constant0._Z14printBlockInfov:
	.zero		896


//--------------------- SYMBOLS --------------------------

	.type		.nv.reservedSmem.offset0,@object
	.size		.nv.reservedSmem.offset0,0x4
	.type		vprintf,@function
